//
// Generated by NVIDIA NVVM Compiler
//
// Compiler Build ID: CL-36424714
// Cuda compilation tools, release 13.0, V13.0.88
// Based on NVVM 20.0.0
//

.version 9.0
.target sm_100
.address_size 64

	// .globl	_Z3fooPfS_
// _ZZ3barPfS_E13shared_memory has been demoted
// _ZZ3fooPfS_E13shared_memory has been demoted

.visible .entry _Z3fooPfS_(
	.param .u64 .ptr .align 1 _Z3fooPfS__param_0,
	.param .u64 .ptr .align 1 _Z3fooPfS__param_1
)
{
	.reg .b32 	%r<7>;
	.reg .b32 	%f<4>;
	.reg .b64 	%rd<8>;
	// demoted variable
	.shared .align 4 .b8 _ZZ3barPfS_E13shared_memory[4096];
	// demoted variable
	.shared .align 4 .b8 _ZZ3fooPfS_E13shared_memory[4096];
	ld.param.u64 	%rd1, [_Z3fooPfS__param_0];
	ld.param.u64 	%rd2, [_Z3fooPfS__param_1];
	cvta.to.global.u64 	%rd3, %rd2;
	cvta.to.global.u64 	%rd4, %rd1;
	mov.u32 	%r1, %tid.x;
	mul.wide.u32 	%rd5, %r1, 4;
	add.s64 	%rd6, %rd4, %rd5;
	ld.global.f32 	%f1, [%rd6];
	shl.b32 	%r2, %r1, 2;
	mov.u32 	%r3, _ZZ3fooPfS_E13shared_memory;
	add.s32 	%r4, %r3, %r2;
	st.shared.f32 	[%r4], %f1;
	add.s64 	%rd7, %rd3, %rd5;
	add.f32 	%f2, %f1, 0f3F800000;
	mov.u32 	%r5, _ZZ3barPfS_E13shared_memory;
	add.s32 	%r6, %r5, %r2;
	st.shared.f32 	[%r6], %f2;
	add.f32 	%f3, %f2, 0f3F800000;
	st.global.f32 	[%rd7], %f3;
	ret;

}


// ===== COMPILED SASS (sm_100) =====

	.target	sm_100

	.elftype	@"ET_EXEC"


//--------------------- .note.nv.tkinfo           --------------------------
	.section	.note.nv.tkinfo,"",@"SHT_NOTE"
	.sectionflags	@"SHF_NOTE_NV_TKINFO"
	.tkinfo
        /*0018*/ 	.word	0x00000002
        /*0030*/ 	.string	""
        /*0030*/ 	.string	"ptxas"
        /*0030*/ 	.string	"Cuda compilation tools, release 13.0, V13.0.88"
        /*0030*/ 	.string	"Build cuda_13.0.r13.0/compiler.36424714_0"
        /*0030*/ 	.string	"-arch sm_100 -m 64 "



//--------------------- .note.nv.cuinfo           --------------------------
	.section	.note.nv.cuinfo,"",@"SHT_NOTE"
	.sectionflags	@"SHF_NOTE_NV_CUINFO"
        /*0018*/ 	.short	0x0002
        /*001a*/ 	.short	0x0064
        /*001c*/ 	.short	0x0082
	.zero		2


//--------------------- .nv.info                  --------------------------
	.section	.nv.info,"",@"SHT_CUDA_INFO"
	.align	4


	//----- nvinfo : EIATTR_REGCOUNT
	.align		4
        /*0000*/ 	.byte	0x04, 0x2f
        /*0002*/ 	.short	(.L_1 - .L_0)
	.align		4
.L_0:
        /*0004*/ 	.word	index@(_Z3fooPfS_)
        /*0008*/ 	.word	0x0000000c


	//----- nvinfo : EIATTR_FRAME_SIZE
	.align		4
.L_1:
        /*000c*/ 	.byte	0x04, 0x11
        /*000e*/ 	.short	(.L_3 - .L_2)
	.align		4
.L_2:
        /*0010*/ 	.word	index@(_Z3fooPfS_)
        /*0014*/ 	.word	0x00000000


	//----- nvinfo : EIATTR_MIN_STACK_SIZE
	.align		4
.L_3:
        /*0018*/ 	.byte	0x04, 0x12
        /*001a*/ 	.short	(.L_5 - .L_4)
	.align		4
.L_4:
        /*001c*/ 	.word	index@(_Z3fooPfS_)
        /*0020*/ 	.word	0x00000000
.L_5:


//--------------------- .nv.compat                --------------------------
	.section	.nv.compat,"",@"SHT_CUDA_COMPAT_INFO"
	.align	4
        /*0000*/ 	.byte	0x02, 0x09, 0x00, 0x00, 0x02, 0x02, 0x01, 0x00, 0x02, 0x05, 0x05, 0x00, 0x03, 0x07, 0x01, 0x01
        /*0010*/ 	.byte	0x02, 0x03, 0x00, 0x00, 0x02, 0x06, 0x01, 0x00, 0x04, 0x0b, 0x08, 0x00, 0x09, 0x00, 0x00, 0x00
        /*0020*/ 	.byte	0x00, 0x00, 0x00, 0x00


//--------------------- .nv.info._Z3fooPfS_       --------------------------
	.section	.nv.info._Z3fooPfS_,"",@"SHT_CUDA_INFO"
	.sectionflags	@""
	.align	4


	//----- nvinfo : EIATTR_CUDA_API_VERSION
	.align		4
        /*0000*/ 	.byte	0x04, 0x37
        /*0002*/ 	.short	(.L_7 - .L_6)
.L_6:
        /*0004*/ 	.word	0x00000082


	//----- nvinfo : EIATTR_KPARAM_INFO
	.align		4
.L_7:
        /*0008*/ 	.byte	0x04, 0x17
        /*000a*/ 	.short	(.L_9 - .L_8)
.L_8:
        /*000c*/ 	.word	0x00000000
        /*0010*/ 	.short	0x0001
        /*0012*/ 	.short	0x0008
        /*0014*/ 	.byte	0x00, 0xf5, 0x21, 0x00


	//----- nvinfo : EIATTR_KPARAM_INFO
	.align		4
.L_9:
        /*0018*/ 	.byte	0x04, 0x17
        /*001a*/ 	.short	(.L_11 - .L_10)
.L_10:
        /*001c*/ 	.word	0x00000000
        /*0020*/ 	.short	0x0000
        /*0022*/ 	.short	0x0000
        /*0024*/ 	.byte	0x00, 0xf5, 0x21, 0x00


	//----- nvinfo : EIATTR_SPARSE_MMA_MASK
	.align		4
.L_11:
        /*0028*/ 	.byte	0x03, 0x50
        /*002a*/ 	.short	0x0000


	//----- nvinfo : EIATTR_MAXREG_COUNT
	.align		4
        /*002c*/ 	.byte	0x03, 0x1b
        /*002e*/ 	.short	0x00ff


	//----- nvinfo : EIATTR_MERCURY_ISA_VERSION
	.align		4
        /*0030*/ 	.byte	0x03, 0x5f
        /*0032*/ 	.short	0x0101


	//----- nvinfo : EIATTR_VRC_CTA_INIT_COUNT
	.align		4
        /*0034*/ 	.byte	0x02, 0x4a
	.zero		1
	.zero		1


	//----- nvinfo : EIATTR_EXIT_INSTR_OFFSETS
	.align		4
        /*0038*/ 	.byte	0x04, 0x1c
        /*003a*/ 	.short	(.L_13 - .L_12)


	//   ....[0]....
.L_12:
        /*003c*/ 	.word	0x00000140


	//----- nvinfo : EIATTR_CBANK_PARAM_SIZE
	.align		4
.L_13:
        /*0040*/ 	.byte	0x03, 0x19
        /*0042*/ 	.short	0x0010


	//----- nvinfo : EIATTR_PARAM_CBANK
	.align		4
        /*0044*/ 	.byte	0x04, 0x0a
        /*0046*/ 	.short	(.L_15 - .L_14)
	.align		4
.L_14:
        /*0048*/ 	.word	index@(.nv.constant0._Z3fooPfS_)
        /*004c*/ 	.short	0x0380
        /*004e*/ 	.short	0x0010


	//----- nvinfo : EIATTR_SW_WAR
	.align		4
.L_15:
        /*0050*/ 	.byte	0x04, 0x36
        /*0052*/ 	.short	(.L_17 - .L_16)
.L_16:
        /*0054*/ 	.word	0x00000008
.L_17:


//--------------------- .nv.callgraph             --------------------------
	.section	.nv.callgraph,"",@"SHT_CUDA_CALLGRAPH"
	.align	4
	.sectionentsize	8
	.align		4
        /*0000*/ 	.word	0x00000000
	.align		4
        /*0004*/ 	.word	0xffffffff
	.align		4
        /*0008*/ 	.word	0x00000000
	.align		4
        /*000c*/ 	.word	0xfffffffe
	.align		4
        /*0010*/ 	.word	0x00000000
	.align		4
        /*0014*/ 	.word	0xfffffffd
	.align		4
        /*0018*/ 	.word	0x00000000
	.align		4
        /*001c*/ 	.word	0xfffffffc


//--------------------- .text._Z3fooPfS_          --------------------------
	.section	.text._Z3fooPfS_,"ax",@progbits
	.align	128
        .global         _Z3fooPfS_
        .type           _Z3fooPfS_,@function
        .size           _Z3fooPfS_,(.L_x_1 - _Z3fooPfS_)
        .other          _Z3fooPfS_,@"STO_CUDA_ENTRY STV_DEFAULT"
_Z3fooPfS_:
.text._Z3fooPfS_:
[----:B------:R-:W-:Y:S01]  /*0000*/  LDC R1, c[0x0][0x37c] ;  /* 0x0000df00ff017b82 */ /* 0x000fe20000000800 */
[----:B------:R-:W0:Y:S07]  /*0010*/  S2R R9, SR_TID.X ;  /* 0x0000000000097919 */ /* 0x000e2e0000002100 */
[----:B------:R-:W0:Y:S01]  /*0020*/  LDC.64 R2, c[0x0][0x380] ;  /* 0x0000e000ff027b82 */ /* 0x000e220000000a00 */
[----:B------:R-:W1:Y:S07]  /*0030*/  LDCU.64 UR8, c[0x0][0x358] ;  /* 0x00006b00ff0877ac */ /* 0x000e6e0008000a00 */
[----:B------:R-:W2:Y:S08]  /*0040*/  S2UR UR6, SR_CgaCtaId ;  /* 0x00000000000679c3 */ /* 0x000eb00000008800 */
[----:B------:R-:W3:Y:S01]  /*0050*/  LDC.64 R4, c[0x0][0x388] ;  /* 0x0000e200ff047b82 */ /* 0x000ee20000000a00 */
[----:B0-----:R-:W-:-:S06]  /*0060*/  IMAD.WIDE.U32 R2, R9, 0x4, R2 ;  /* 0x0000000409027825 */ /* 0x001fcc00078e0002 */
[----:B-1----:R-:W4:Y:S01]  /*0070*/  LDG.E R2, desc[UR8][R2.64] ;  /* 0x0000000802027981 */ /* 0x002f22000c1e1900 */
[----:B------:R-:W-:Y:S02]  /*0080*/  UMOV UR4, 0x400 ;  /* 0x0000040000047882 */ /* 0x000fe40000000000 */
[----:B------:R-:W-:Y:S01]  /*0090*/  UIADD3 UR5, UPT, UPT, UR4, 0x1000, URZ ;  /* 0x0000100004057890 */ /* 0x000fe2000fffe0ff */
[----:B---3--:R-:W-:Y:S01]  /*00a0*/  IMAD.WIDE.U32 R4, R9, 0x4, R4 ;  /* 0x0000000409047825 */ /* 0x008fe200078e0004 */
[----:B--2---:R-:W-:Y:S02]  /*00b0*/  ULEA UR4, UR6, UR4, 0x18 ;  /* 0x0000000406047291 */ /* 0x004fe4000f8ec0ff */
[----:B------:R-:W-:-:S06]  /*00c0*/  ULEA UR5, UR6, UR5, 0x18 ;  /* 0x0000000506057291 */ /* 0x000fcc000f8ec0ff */
[C---:B------:R-:W-:Y:S02]  /*00d0*/  LEA R7, R9.reuse, UR5, 0x2 ;  /* 0x0000000509077c11 */ /* 0x040fe4000f8e10ff */
[----:B------:R-:W-:Y:S01]  /*00e0*/  LEA R9, R9, UR4, 0x2 ;  /* 0x0000000409097c11 */ /* 0x000fe2000f8e10ff */
[----:B----4-:R-:W-:Y:S02]  /*00f0*/  FADD R0, R2, 1 ;  /* 0x3f80000002007421 */ /* 0x010fe40000000000 */
[----:B------:R-:W-:Y:S02]  /*0100*/  STS [R7], R2 ;  /* 0x0000000207007388 */ /* 0x000fe40000000800 */
[----:B------:R-:W-:Y:S02]  /*0110*/  FADD R3, R0, 1 ;  /* 0x3f80000000037421 */ /* 0x000fe40000000000 */
[----:B------:R-:W-:Y:S04]  /*0120*/  STS [R9], R0 ;  /* 0x0000000009007388 */ /* 0x000fe80000000800 */
[----:B------:R-:W-:Y:S01]  /*0130*/  STG.E desc[UR8][R4.64], R3 ;  /* 0x0000000304007986 */ /* 0x000fe2000c101908 */
[----:B------:R-:W-:Y:S05]  /*0140*/  EXIT ;  /* 0x000000000000794d */ /* 0x000fea0003800000 */
.L_x_0:
[----:B------:R-:W-:-:S00]  /*0150*/  BRA `(.L_x_0) ;  /* 0xfffffffc00fc7947 */ /* 0x000fc0000383ffff */
[----:B------:R-:W-:-:S00]  /*0160*/  NOP ;  /* 0x0000000000007918 */ /* 0x000fc00000000000 */
        /* <DEDUP_REMOVED lines=9> */
.L_x_1:


//--------------------- .nv.shared._Z3fooPfS_     --------------------------
	.section	.nv.shared._Z3fooPfS_,"aw",@nobits
	.sectionflags	@""
	.align	4
.nv.shared._Z3fooPfS_:
	.zero		9216


//--------------------- .nv.shared.reserved.0     --------------------------
	.section	.nv.shared.reserved.0,"aw",@nobits
	.weak		__nv_reservedSMEM_offset_0_alias
	.size		__nv_reservedSMEM_offset_0_alias, 0, 64
	.other		__nv_reservedSMEM_offset_0_alias,@"STO_CUDA_RESERVED_SHARED STV_DEFAULT"
__nv_reservedSMEM_offset_0_alias:
	.zero		0
	.zero		64


//--------------------- .nv.constant0._Z3fooPfS_  --------------------------
	.section	.nv.constant0._Z3fooPfS_,"a",@progbits
	.sectionflags	@""
	.align	4
.nv.constant0._Z3fooPfS_:
	.zero		912


//--------------------- SYMBOLS --------------------------

	.type		.nv.reservedSmem.offset0,@object
	.size		.nv.reservedSmem.offset0,0x4
	.type		.nv.reservedSmem.cap,@object
	.size		.nv.reservedSmem.cap,0x4
